	.headerflags	@"EF_CUDA_TEXMODE_UNIFIED EF_CUDA_64BIT_ADDRESS EF_CUDA_ACCELERATORS EF_CUDA_SM90 EF_CUDA_VIRTUAL_SM(EF_CUDA_SM90)"
	.elftype	@"ET_EXEC"


//--------------------- .nv.info                  --------------------------
	.section	.nv.info,"",@"SHT_CUDA_INFO"
	.align	4


	//----- nvinfo : EIATTR_REGCOUNT
	.align		4
        /*0000*/ 	.byte	0x04, 0x2f
        /*0002*/ 	.short	(.L_3 - .L_2)
	.align		4
.L_2:
        /*0004*/ 	.word	index@(triton_poi_fused__native_batch_norm_legit_no_training_add_relu_18)
        /*0008*/ 	.word	0x00000028


	//----- nvinfo : EIATTR_MIN_STACK_SIZE
	.align		4
.L_3:
        /*000c*/ 	.byte	0x04, 0x12
        /*000e*/ 	.short	(.L_5 - .L_4)
	.align		4
.L_4:
        /*0010*/ 	.word	index@(triton_poi_fused__native_batch_norm_legit_no_training_add_relu_18)
        /*0014*/ 	.word	0x00000000


	//----- nvinfo : EIATTR_FRAME_SIZE
	.align		4
.L_5:
        /*0018*/ 	.byte	0x04, 0x11
        /*001a*/ 	.short	(.L_7 - .L_6)
	.align		4
.L_6:
        /*001c*/ 	.word	index@(triton_poi_fused__native_batch_norm_legit_no_training_add_relu_18)
        /*0020*/ 	.word	0x00000000


	//----- nvinfo : EIATTR_MIN_STACK_SIZE
	.align		4
.L_7:
        /*0024*/ 	.byte	0x04, 0x12
        /*0026*/ 	.short	(.L_9 - .L_8)
	.align		4
.L_8:
        /*0028*/ 	.word	index@(triton_poi_fused__native_batch_norm_legit_no_training_add_relu_18)
        /*002c*/ 	.word	0x00000000
.L_9:


//--------------------- .nv.info.triton_poi_fused__native_batch_norm_legit_no_training_add_relu_18 --------------------------
	.section	.nv.info.triton_poi_fused__native_batch_norm_legit_no_training_add_relu_18,"",@"SHT_CUDA_INFO"
	.sectionflags	@""
	.align	4


	//----- nvinfo : EIATTR_CUDA_API_VERSION
	.align		4
        /*0000*/ 	.byte	0x04, 0x37
        /*0002*/ 	.short	(.L_11 - .L_10)
.L_10:
        /*0004*/ 	.word	0x0000007c


	//----- nvinfo : EIATTR_KPARAM_INFO
	.align		4
.L_11:
        /*0008*/ 	.byte	0x04, 0x17
        /*000a*/ 	.short	(.L_13 - .L_12)
.L_12:
        /*000c*/ 	.word	0x00000000
        /*0010*/ 	.short	0x0008
        /*0012*/ 	.short	0x003c
        /*0014*/ 	.byte	0x00, 0xf0, 0x11, 0x00


	//----- nvinfo : EIATTR_KPARAM_INFO
	.align		4
.L_13:
        /*0018*/ 	.byte	0x04, 0x17
        /*001a*/ 	.short	(.L_15 - .L_14)
.L_14:
        /*001c*/ 	.word	0x00000000
        /*0020*/ 	.short	0x0007
        /*0022*/ 	.short	0x0038
        /*0024*/ 	.byte	0x00, 0xf0, 0x11, 0x00


	//----- nvinfo : EIATTR_KPARAM_INFO
	.align		4
.L_15:
        /*0028*/ 	.byte	0x04, 0x17
        /*002a*/ 	.short	(.L_17 - .L_16)
.L_16:
        /*002c*/ 	.word	0x00000000
        /*0030*/ 	.short	0x0006
        /*0032*/ 	.short	0x0030
        /*0034*/ 	.byte	0x00, 0xf4, 0x21, 0x00


	//----- nvinfo : EIATTR_KPARAM_INFO
	.align		4
.L_17:
        /*0038*/ 	.byte	0x04, 0x17
        /*003a*/ 	.short	(.L_19 - .L_18)
.L_18:
        /*003c*/ 	.word	0x00000000
        /*0040*/ 	.short	0x0005
        /*0042*/ 	.short	0x0028
        /*0044*/ 	.byte	0x00, 0xf4, 0x21, 0x00


	//----- nvinfo : EIATTR_KPARAM_INFO
	.align		4
.L_19:
        /*0048*/ 	.byte	0x04, 0x17
        /*004a*/ 	.short	(.L_21 - .L_20)
.L_20:
        /*004c*/ 	.word	0x00000000
        /*0050*/ 	.short	0x0004
        /*0052*/ 	.short	0x0020
        /*0054*/ 	.byte	0x00, 0xf4, 0x21, 0x00


	//----- nvinfo : EIATTR_KPARAM_INFO
	.align		4
.L_21:
        /*0058*/ 	.byte	0x04, 0x17
        /*005a*/ 	.short	(.L_23 - .L_22)
.L_22:
        /*005c*/ 	.word	0x00000000
        /*0060*/ 	.short	0x0003
        /*0062*/ 	.short	0x0018
        /*0064*/ 	.byte	0x00, 0xf4, 0x21, 0x00


	//----- nvinfo : EIATTR_KPARAM_INFO
	.align		4
.L_23:
        /*0068*/ 	.byte	0x04, 0x17
        /*006a*/ 	.short	(.L_25 - .L_24)
.L_24:
        /*006c*/ 	.word	0x00000000
        /*0070*/ 	.short	0x0002
        /*0072*/ 	.short	0x0010
        /*0074*/ 	.byte	0x00, 0xf4, 0x21, 0x00


	//----- nvinfo : EIATTR_KPARAM_INFO
	.align		4
.L_25:
        /*0078*/ 	.byte	0x04, 0x17
        /*007a*/ 	.short	(.L_27 - .L_26)
.L_26:
        /*007c*/ 	.word	0x00000000
        /*0080*/ 	.short	0x0001
        /*0082*/ 	.short	0x0008
        /*0084*/ 	.byte	0x00, 0xf4, 0x21, 0x00


	//----- nvinfo : EIATTR_KPARAM_INFO
	.align		4
.L_27:
        /*0088*/ 	.byte	0x04, 0x17
        /*008a*/ 	.short	(.L_29 - .L_28)
.L_28:
        /*008c*/ 	.word	0x00000000
        /*0090*/ 	.short	0x0000
        /*0092*/ 	.short	0x0000
        /*0094*/ 	.byte	0x00, 0xf4, 0x21, 0x00


	//----- nvinfo : EIATTR_SPARSE_MMA_MASK
	.align		4
.L_29:
        /*0098*/ 	.byte	0x03, 0x50
        /*009a*/ 	.short	0x0000


	//----- nvinfo : EIATTR_MAXREG_COUNT
	.align		4
        /*009c*/ 	.byte	0x03, 0x1b
        /*009e*/ 	.short	0x00ff


	//----- nvinfo : EIATTR_EXIT_INSTR_OFFSETS
	.align		4
        /*00a0*/ 	.byte	0x04, 0x1c
        /*00a2*/ 	.short	(.L_31 - .L_30)


	//   ....[0]....
.L_30:
        /*00a4*/ 	.word	0x000012b0


	//   ....[1]....
        /*00a8*/ 	.word	0x00001300


	//----- nvinfo : EIATTR_REQNTID
	.align		4
.L_31:
        /*00ac*/ 	.byte	0x04, 0x10
        /*00ae*/ 	.short	(.L_33 - .L_32)
.L_32:
        /*00b0*/ 	.word	0x00000100
        /*00b4*/ 	.word	0x00000001
        /*00b8*/ 	.word	0x00000001


	//----- nvinfo : EIATTR_CBANK_PARAM_SIZE
	.align		4
.L_33:
        /*00bc*/ 	.byte	0x03, 0x19
        /*00be*/ 	.short	0x0040


	//----- nvinfo : EIATTR_PARAM_CBANK
	.align		4
        /*00c0*/ 	.byte	0x04, 0x0a
        /*00c2*/ 	.short	(.L_35 - .L_34)
	.align		4
.L_34:
        /*00c4*/ 	.word	index@(.nv.constant0.triton_poi_fused__native_batch_norm_legit_no_training_add_relu_18)
        /*00c8*/ 	.short	0x0210
        /*00ca*/ 	.short	0x0040


	//----- nvinfo : EIATTR_SW_WAR
	.align		4
.L_35:
        /*00cc*/ 	.byte	0x04, 0x36
        /*00ce*/ 	.short	(.L_37 - .L_36)
.L_36:
        /*00d0*/ 	.word	0x00000008
.L_37:


//--------------------- .nv.callgraph             --------------------------
	.section	.nv.callgraph,"",@"SHT_CUDA_CALLGRAPH"
	.align	4
	.sectionentsize	8
	.align		4
        /*0000*/ 	.word	0x00000000
	.align		4
        /*0004*/ 	.word	0xffffffff
	.align		4
        /*0008*/ 	.word	0x00000000
	.align		4
        /*000c*/ 	.word	0xfffffffe
	.align		4
        /*0010*/ 	.word	0x00000000
	.align		4
        /*0014*/ 	.word	0xfffffffd
	.align		4
        /*0018*/ 	.word	0x00000000
	.align		4
        /*001c*/ 	.word	0xfffffffc


//--------------------- .nv.constant4             --------------------------
	.section	.nv.constant4,"a",@progbits
	.align	8
	.align		8
.nv.constant4:
        /*0000*/ 	.dword	_$_str
	.align		8
        /*0008*/ 	.dword	_$_str_$_2


//--------------------- .text.triton_poi_fused__native_batch_norm_legit_no_training_add_relu_18 --------------------------
	.section	.text.triton_poi_fused__native_batch_norm_legit_no_training_add_relu_18,"ax",@progbits
	.sectionflags	@"SHF_BARRIERS=1"
	.align	128
        .global         triton_poi_fused__native_batch_norm_legit_no_training_add_relu_18
        .type           triton_poi_fused__native_batch_norm_legit_no_training_add_relu_18,@function
        .size           triton_poi_fused__native_batch_norm_legit_no_training_add_relu_18,(.L_x_1 - triton_poi_fused__native_batch_norm_legit_no_training_add_relu_18)
        .other          triton_poi_fused__native_batch_norm_legit_no_training_add_relu_18,@"STO_CUDA_ENTRY STV_DEFAULT"
triton_poi_fused__native_batch_norm_legit_no_training_add_relu_18:
.text.triton_poi_fused__native_batch_norm_legit_no_training_add_relu_18:
[----:B------:R-:W0:Y:S01]  /*0000*/  LDC R1, c[0x0][0x28] ;  /* 0x00000a00ff017b82 */ /* 0x000e220000000800 */
[----:B------:R-:W1:Y:S07]  /*0010*/  S2R R2, SR_TID.X ;  /* 0x0000000000027919 */ /* 0x000e6e0000002100 */
[----:B------:R-:W2:Y:S01]  /*0020*/  LDC.64 R24, c[0x0][0x210] ;  /* 0x00008400ff187b82 */ /* 0x000ea20000000a00 */
[----:B------:R-:W-:Y:S02]  /*0030*/  CS2R R4, SRZ ;  /* 0x0000000000047805 */ /* 0x000fe4000001ff00 */
[----:B------:R-:W-:Y:S01]  /*0040*/  CS2R R6, SRZ ;  /* 0x0000000000067805 */ /* 0x000fe2000001ff00 */
[----:B------:R-:W3:Y:S01]  /*0050*/  S2R R35, SR_CTAID.X ;  /* 0x0000000000237919 */ /* 0x000ee20000002500 */
[----:B------:R-:W-:Y:S01]  /*0060*/  ULDC.64 UR6, c[0x0][0x208] ;  /* 0x0000820000067ab9 */ /* 0x000fe20000000a00 */
[----:B------:R-:W-:-:S02]  /*0070*/  CS2R R8, SRZ ;  /* 0x0000000000087805 */ /* 0x000fc4000001ff00 */
[----:B------:R-:W-:Y:S01]  /*0080*/  CS2R R10, SRZ ;  /* 0x00000000000a7805 */ /* 0x000fe2000001ff00 */
[----:B------:R-:W4:Y:S01]  /*0090*/  S2R R0, SR_CTAID.Y ;  /* 0x0000000000007919 */ /* 0x000f220000002600 */
[----:B------:R-:W5:Y:S01]  /*00a0*/  LDC.64 R20, c[0x0][0x218] ;  /* 0x00008600ff147b82 */ /* 0x000f620000000a00 */
[----:B-1----:R-:W-:Y:S01]  /*00b0*/  SHF.R.U32.HI R3, RZ, 0x3, R2 ;  /* 0x00000003ff037819 */ /* 0x002fe20000011602 */
[----:B------:R-:W-:Y:S02]  /*00c0*/  IMAD.SHL.U32 R26, R2, 0x4, RZ ;  /* 0x00000004021a7824 */ /* 0x000fe400078e00ff */
[----:B---3--:R-:W-:Y:S01]  /*00d0*/  IMAD.SHL.U32 R35, R35, 0x20, RZ ;  /* 0x0000002023237824 */ /* 0x008fe200078e00ff */
[----:B------:R-:W-:Y:S01]  /*00e0*/  SGXT.U32 R3, R3, 0x5 ;  /* 0x000000050303781a */ /* 0x000fe20000000000 */
[----:B----4-:R-:W-:-:S03]  /*00f0*/  IMAD.SHL.U32 R0, R0, 0x80, RZ ;  /* 0x0000008000007824 */ /* 0x010fc600078e00ff */
[----:B------:R-:W-:Y:S02]  /*0100*/  LOP3.LUT R28, R35, 0x1c, R26, 0xf8, !PT ;  /* 0x0000001c231c7812 */ /* 0x000fe400078ef81a */
[----:B------:R-:W-:Y:S02]  /*0110*/  LOP3.LUT R3, R0, R3, RZ, 0xfc, !PT ;  /* 0x0000000300037212 */ /* 0x000fe400078efcff */
[----:B------:R-:W-:Y:S02]  /*0120*/  ISETP.GE.AND P0, PT, R28, 0x20, PT ;  /* 0x000000201c00780c */ /* 0x000fe40003f06270 */
[----:B------:R-:W-:-:S05]  /*0130*/  LEA R3, R3, R28, 0x5 ;  /* 0x0000001c03037211 */ /* 0x000fca00078e28ff */
[----:B--2---:R-:W-:Y:S01]  /*0140*/  IMAD.WIDE R30, R3, 0x4, R24 ;  /* 0x00000004031e7825 */ /* 0x004fe200078e0218 */
[----:B------:R-:W-:-:S03]  /*0150*/  CS2R R12, SRZ ;  /* 0x00000000000c7805 */ /* 0x000fc6000001ff00 */
[----:B------:R-:W-:Y:S02]  /*0160*/  VIADD R33, R3, 0x800 ;  /* 0x0000080003217836 */ /* 0x000fe40000000000 */
[----:B------:R1:W2:Y:S01]  /*0170*/  @!P0 LDG.E.EL.128 R4, desc[UR6][R30.64] ;  /* 0x000000061e048981 */ /* 0x0002a2000c2e1d00 */
[----:B------:R-:W-:Y:S02]  /*0180*/  CS2R R14, SRZ ;  /* 0x00000000000e7805 */ /* 0x000fe4000001ff00 */
[----:B------:R-:W-:Y:S02]  /*0190*/  CS2R R16, SRZ ;  /* 0x0000000000107805 */ /* 0x000fe4000001ff00 */
[----:B------:R-:W-:Y:S01]  /*01a0*/  CS2R R18, SRZ ;  /* 0x0000000000127805 */ /* 0x000fe2000001ff00 */
[----:B-----5:R-:W-:-:S04]  /*01b0*/  IMAD.WIDE R20, R28, 0x4, R20 ;  /* 0x000000041c147825 */ /* 0x020fc800078e0214 */
[--C-:B------:R-:W-:Y:S01]  /*01c0*/  IMAD.WIDE R22, R33, 0x4, R24.reuse ;  /* 0x0000000421167825 */ /* 0x100fe200078e0218 */
[----:B------:R3:W2:Y:S01]  /*01d0*/  @!P0 LDG.E.EL.128 R16, desc[UR6][R20.64] ;  /* 0x0000000614108981 */ /* 0x0006a2000c2e1d00 */
[----:B-1----:R-:W1:Y:S02]  /*01e0*/  LDC.64 R30, c[0x0][0x220] ;  /* 0x00008800ff1e7b82 */ /* 0x002e640000000a00 */
[C---:B------:R-:W-:Y:S01]  /*01f0*/  VIADD R2, R3.reuse, 0x400 ;  /* 0x0000040003027836 */ /* 0x040fe20000000000 */
[----:B------:R4:W5:Y:S01]  /*0200*/  @!P0 LDG.E.EL.128 R12, desc[UR6][R22.64] ;  /* 0x00000006160c8981 */ /* 0x000962000c2e1d00 */
[----:B------:R-:W-:Y:S02]  /*0210*/  VIADD R34, R3, 0xc00 ;  /* 0x00000c0003227836 */ /* 0x000fe40000000000 */
[----:B------:R-:W-:Y:S01]  /*0220*/  IMAD.WIDE R36, R2, 0x4, R24 ;  /* 0x0000000402247825 */ /* 0x000fe200078e0218 */
[----:B---3--:R-:W-:-:S03]  /*0230*/  CS2R R20, SRZ ;  /* 0x0000000000147805 */ /* 0x008fc6000001ff00 */
[----:B------:R-:W-:Y:S01]  /*0240*/  IMAD.WIDE R24, R34, 0x4, R24 ;  /* 0x0000000422187825 */ /* 0x000fe200078e0218 */
[----:B------:R-:W-:Y:S02]  /*0250*/  LOP3.LUT R0, R0, 0x7c, R26, 0xf8, !PT ;  /* 0x0000007c00007812 */ /* 0x000fe400078ef81a */
[----:B----4-:R-:W-:Y:S02]  /*0260*/  CS2R R22, SRZ ;  /* 0x0000000000167805 */ /* 0x010fe4000001ff00 */
[----:B------:R-:W-:Y:S01]  /*0270*/  CS2R R26, SRZ ;  /* 0x00000000001a7805 */ /* 0x000fe2000001ff00 */
[----:B------:R3:W4:Y:S04]  /*0280*/  @!P0 LDG.E.EL.128 R8, desc[UR6][R36.64] ;  /* 0x0000000624088981 */ /* 0x000728000c2e1d00 */
[----:B------:R1:W4:Y:S02]  /*0290*/  @!P0 LDG.E.EL.128 R20, desc[UR6][R24.64] ;  /* 0x0000000618148981 */ /* 0x000324000c2e1d00 */
[----:B-1----:R-:W-:Y:S01]  /*02a0*/  IMAD.WIDE R30, R28, 0x4, R30 ;  /* 0x000000041c1e7825 */ /* 0x002fe200078e021e */
[----:B---3--:R-:W1:Y:S01]  /*02b0*/  LDC.64 R36, c[0x0][0x238] ;  /* 0x00008e00ff247b82 */ /* 0x008e620000000a00 */
[----:B0-----:R-:W-:-:S06]  /*02c0*/  CS2R R24, SRZ ;  /* 0x0000000000187805 */ /* 0x001fcc000001ff00 */
[----:B------:R-:W3:Y:S01]  /*02d0*/  @!P0 LDG.E.EL.128 R24, desc[UR6][R30.64] ;  /* 0x000000061e188981 */ /* 0x000ee2000c2e1d00 */
[C---:B--2---:R-:W-:Y:S01]  /*02e0*/  FADD R4, -R16.reuse, R4 ;  /* 0x0000000410047221 */ /* 0x044fe20000000100 */
[----:B-----5:R-:W-:Y:S01]  /*02f0*/  FADD R32, -R16, R12 ;  /* 0x0000000c10207221 */ /* 0x020fe20000000100 */
[----:B---3--:R-:W-:-:S04]  /*0300*/  FADD R24, R24, 9.9999997473787516356e-06 ;  /* 0x3727c5ac18187421 */ /* 0x008fc80000000000 */
[----:B------:R-:W0:Y:S01]  /*0310*/  MUFU.SQRT R29, R24 ;  /* 0x00000018001d7308 */ /* 0x000e220000002000 */
[----:B------:R-:W-:-:S07]  /*0320*/  FADD R27, R27, 9.9999997473787516356e-06 ;  /* 0x3727c5ac1b1b7421 */ /* 0x000fce0000000000 */
[----:B------:R-:W2:Y:S01]  /*0330*/  MUFU.SQRT R27, R27 ;  /* 0x0000001b001b7308 */ /* 0x000ea20000002000 */
[C---:B0-----:R-:W-:Y:S02]  /*0340*/  FSETP.GT.AND P6, PT, R29.reuse, 8.50705917302346158658e+37, PT ;  /* 0x7e8000001d00780b */ /* 0x041fe40003fc4000 */
[----:B------:R-:W-:Y:S01]  /*0350*/  FSETP.GEU.AND P1, PT, R29, 1.175494350822287508e-38, PT ;  /* 0x008000001d00780b */ /* 0x000fe20003f2e000 */
[----:B------:R-:W-:Y:S01]  /*0360*/  FADD R25, R25, 9.9999997473787516356e-06 ;  /* 0x3727c5ac19197421 */ /* 0x000fe20000000000 */
[----:B------:R-:W-:Y:S01]  /*0370*/  FADD R26, R26, 9.9999997473787516356e-06 ;  /* 0x3727c5ac1a1a7421 */ /* 0x000fe20000000000 */
[C---:B----4-:R-:W-:Y:S01]  /*0380*/  FADD R8, -R16.reuse, R8 ;  /* 0x0000000810087221 */ /* 0x050fe20000000100 */
[----:B------:R-:W-:Y:S01]  /*0390*/  FADD R20, -R16, R20 ;  /* 0x0000001410147221 */ /* 0x000fe20000000100 */
[C---:B--2---:R-:W-:Y:S01]  /*03a0*/  FSETP.GT.AND P4, PT, R27.reuse, 8.50705917302346158658e+37, PT ;  /* 0x7e8000001b00780b */ /* 0x044fe20003f84000 */
[----:B------:R-:W0:Y:S01]  /*03b0*/  MUFU.SQRT R16, R25 ;  /* 0x0000001900107308 */ /* 0x000e220000002000 */
[----:B------:R-:W-:Y:S01]  /*03c0*/  FSETP.GEU.AND P5, PT, R27, 1.175494350822287508e-38, PT ;  /* 0x008000001b00780b */ /* 0x000fe20003fae000 */
[----:B------:R-:W-:-:S03]  /*03d0*/  FADD R24, -R17, R13 ;  /* 0x0000000d11187221 */ /* 0x000fc60000000100 */
[----:B------:R-:W-:Y:S01]  /*03e0*/  @P6 FMUL R29, R29, 0.25 ;  /* 0x3e8000001d1d6820 */ /* 0x000fe20000400000 */
[----:B------:R-:W-:Y:S02]  /*03f0*/  HFMA2.MMA R13, -RZ, RZ, 1.625, 0 ;  /* 0x3e800000ff0d7435 */ /* 0x000fe400000001ff */
[----:B------:R2:W3:Y:S01]  /*0400*/  MUFU.SQRT R12, R26 ;  /* 0x0000001a000c7308 */ /* 0x0004e20000002000 */
[----:B------:R-:W-:-:S03]  /*0410*/  @!P1 FMUL R29, R29, 16777216 ;  /* 0x4b8000001d1d9820 */ /* 0x000fc60000400000 */
[----:B------:R-:W-:-:S04]  /*0420*/  @P4 FMUL R27, R27, 0.25 ;  /* 0x3e8000001b1b4820 */ /* 0x000fc80000400000 */
[----:B------:R-:W4:Y:S01]  /*0430*/  MUFU.RCP R29, R29 ;  /* 0x0000001d001d7308 */ /* 0x000f220000001000 */
[C---:B0-----:R-:W-:Y:S01]  /*0440*/  FSETP.GT.AND P2, PT, R16.reuse, 8.50705917302346158658e+37, PT ;  /* 0x7e8000001000780b */ /* 0x041fe20003f44000 */
[----:B------:R-:W-:Y:S01]  /*0450*/  @!P5 FMUL R27, R27, 16777216 ;  /* 0x4b8000001b1bd820 */ /* 0x000fe20000400000 */
[----:B--2---:R-:W-:Y:S02]  /*0460*/  FSEL R26, R13, 1, P6 ;  /* 0x3f8000000d1a7808 */ /* 0x004fe40003000000 */
[----:B------:R-:W-:Y:S02]  /*0470*/  FSETP.GEU.AND P3, PT, R16, 1.175494350822287508e-38, PT ;  /* 0x008000001000780b */ /* 0x000fe40003f6e000 */
[----:B---3--:R-:W-:Y:S01]  /*0480*/  FSETP.GT.AND P6, PT, R12, 8.50705917302346158658e+37, PT ;  /* 0x7e8000000c00780b */ /* 0x008fe20003fc4000 */
[----:B------:R-:W-:Y:S01]  /*0490*/  @!P1 FMUL R26, R26, 16777216 ;  /* 0x4b8000001a1a9820 */ /* 0x000fe20000400000 */
[----:B------:R-:W-:Y:S01]  /*04a0*/  FSETP.GEU.AND P1, PT, R12, 1.175494350822287508e-38, PT ;  /* 0x008000000c00780b */ /* 0x000fe20003f2e000 */
[----:B------:R-:W0:Y:S01]  /*04b0*/  MUFU.RCP R27, R27 ;  /* 0x0000001b001b7308 */ /* 0x000e220000001000 */
[----:B------:R-:W-:Y:S01]  /*04c0*/  FADD R25, -R18, R14 ;  /* 0x0000000e12197221 */ /* 0x000fe20000000100 */
[----:B------:R-:W-:-:S02]  /*04d0*/  FADD R14, -R19, R11 ;  /* 0x0000000b130e7221 */ /* 0x000fc40000000100 */
[----:B------:R-:W-:Y:S01]  /*04e0*/  @P2 FMUL R16, R16, 0.25 ;  /* 0x3e80000010102820 */ /* 0x000fe20000400000 */
[----:B----4-:R-:W-:Y:S01]  /*04f0*/  FMUL R11, R29, R26 ;  /* 0x0000001a1d0b7220 */ /* 0x010fe20000400000 */
[----:B------:R-:W-:Y:S01]  /*0500*/  FSEL R26, R13, 1, P4 ;  /* 0x3f8000000d1a7808 */ /* 0x000fe20002000000 */
[----:B------:R-:W-:Y:S01]  /*0510*/  FADD R30, -R18, R6 ;  /* 0x00000006121e7221 */ /* 0x000fe20000000100 */
[----:B------:R-:W-:Y:S02]  /*0520*/  @!P3 FMUL R16, R16, 16777216 ;  /* 0x4b8000001010b820 */ /* 0x000fe40000400000 */
[----:B------:R-:W-:Y:S01]  /*0530*/  @P6 FMUL R12, R12, 0.25 ;  /* 0x3e8000000c0c6820 */ /* 0x000fe20000400000 */
[----:B------:R-:W-:Y:S01]  /*0540*/  FADD R31, -R19, R7 ;  /* 0x00000007131f7221 */ /* 0x000fe20000000100 */
[----:B------:R-:W-:Y:S01]  /*0550*/  @!P5 FMUL R26, R26, 16777216 ;  /* 0x4b8000001a1ad820 */ /* 0x000fe20000400000 */
[----:B------:R-:W2:Y:S01]  /*0560*/  LDC.64 R6, c[0x0][0x228] ;  /* 0x00008a00ff067b82 */ /* 0x000ea20000000a00 */
[----:B------:R-:W-:Y:S01]  /*0570*/  @!P1 FMUL R12, R12, 16777216 ;  /* 0x4b8000000c0c9820 */ /* 0x000fe20000400000 */
[C---:B------:R-:W-:Y:S01]  /*0580*/  FADD R5, -R17.reuse, R5 ;  /* 0x0000000511057221 */ /* 0x040fe20000000100 */
[C---:B------:R-:W-:Y:S01]  /*0590*/  FADD R9, -R17.reuse, R9 ;  /* 0x0000000911097221 */ /* 0x040fe20000000100 */
[----:B------:R-:W-:Y:S01]  /*05a0*/  FADD R21, -R17, R21 ;  /* 0x0000001511157221 */ /* 0x000fe20000000100 */
[----:B0-----:R-:W-:Y:S01]  /*05b0*/  FMUL R27, R27, R26 ;  /* 0x0000001a1b1b7220 */ /* 0x001fe20000400000 */
[----:B------:R0:W3:Y:S01]  /*05c0*/  MUFU.RCP R17, R16 ;  /* 0x0000001000117308 */ /* 0x0000e20000001000 */
[----:B------:R-:W-:-:S02]  /*05d0*/  FADD R15, -R19, R15 ;  /* 0x0000000f130f7221 */ /* 0x000fc40000000100 */
[----:B------:R-:W-:Y:S01]  /*05e0*/  FMUL R31, R27, R31 ;  /* 0x0000001f1b1f7220 */ /* 0x000fe20000400000 */
[----:B0-----:R-:W-:Y:S01]  /*05f0*/  FADD R16, -R18, R22 ;  /* 0x0000001612107221 */ /* 0x001fe20000000100 */
[----:B------:R-:W-:-:S03]  /*0600*/  FADD R22, -R19, R23 ;  /* 0x0000001713167221 */ /* 0x000fc60000000100 */
[----:B------:R-:W0:Y:S01]  /*0610*/  MUFU.RCP R12, R12 ;  /* 0x0000000c000c7308 */ /* 0x000e220000001000 */
[C---:B------:R-:W-:Y:S01]  /*0620*/  FMUL R29, R27.reuse, R15 ;  /* 0x0000000f1b1d7220 */ /* 0x040fe20000400000 */
[C---:B------:R-:W-:Y:S01]  /*0630*/  FMUL R23, R27.reuse, R14 ;  /* 0x0000000e1b177220 */ /* 0x040fe20000400000 */
[----:B------:R-:W-:Y:S01]  /*0640*/  FMUL R22, R27, R22 ;  /* 0x000000161b167220 */ /* 0x000fe20000400000 */
[----:B------:R-:W-:Y:S01]  /*0650*/  FADD R10, -R18, R10 ;  /* 0x0000000a120a7221 */ /* 0x000fe20000000100 */
[----:B------:R-:W4:Y:S01]  /*0660*/  LDC.64 R26, c[0x0][0x230] ;  /* 0x00008c00ff1a7b82 */ /* 0x000f220000000a00 */
[C---:B------:R-:W-:Y:S02]  /*0670*/  FSEL R18, R13.reuse, 1, P2 ;  /* 0x3f8000000d127808 */ /* 0x040fe40001000000 */
[----:B------:R-:W-:-:S03]  /*0680*/  FSEL R13, R13, 1, P6 ;  /* 0x3f8000000d0d7808 */ /* 0x000fc60003000000 */
[----:B------:R-:W-:Y:S02]  /*0690*/  @!P3 FMUL R18, R18, 16777216 ;  /* 0x4b8000001212b820 */ /* 0x000fe40000400000 */
[----:B------:R-:W-:Y:S02]  /*06a0*/  @!P1 FMUL R13, R13, 16777216 ;  /* 0x4b8000000d0d9820 */ /* 0x000fe40000400000 */
[----:B---3--:R-:W-:Y:S01]  /*06b0*/  FMUL R19, R17, R18 ;  /* 0x0000001211137220 */ /* 0x008fe20000400000 */
[----:B------:R-:W-:Y:S01]  /*06c0*/  CS2R R14, SRZ ;  /* 0x00000000000e7805 */ /* 0x000fe2000001ff00 */
[----:B0-----:R-:W-:Y:S01]  /*06d0*/  FMUL R18, R12, R13 ;  /* 0x0000000d0c127220 */ /* 0x001fe20000400000 */
[----:B------:R-:W-:Y:S01]  /*06e0*/  CS2R R12, SRZ ;  /* 0x00000000000c7805 */ /* 0x000fe2000001ff00 */
[----:B--2---:R-:W-:-:S04]  /*06f0*/  IMAD.WIDE R6, R28, 0x4, R6 ;  /* 0x000000041c067825 */ /* 0x004fc800078e0206 */
[C---:B------:R-:W-:Y:S01]  /*0700*/  FMUL R16, R18.reuse, R16 ;  /* 0x0000001012107220 */ /* 0x040fe20000400000 */
[C---:B------:R-:W-:Y:S01]  /*0710*/  FMUL R25, R18.reuse, R25 ;  /* 0x0000001912197220 */ /* 0x040fe20000400000 */
[C---:B------:R-:W-:Y:S01]  /*0720*/  FMUL R17, R18.reuse, R10 ;  /* 0x0000000a12117220 */ /* 0x040fe20000400000 */
[----:B------:R-:W-:Y:S01]  /*0730*/  FMUL R30, R18, R30 ;  /* 0x0000001e121e7220 */ /* 0x000fe20000400000 */
[----:B------:R0:W2:Y:S01]  /*0740*/  @!P0 LDG.E.EL.128 R12, desc[UR6][R6.64] ;  /* 0x00000006060c8981 */ /* 0x0000a2000c2e1d00 */
[C---:B------:R-:W-:Y:S01]  /*0750*/  FMUL R18, R19.reuse, R21 ;  /* 0x0000001513127220 */ /* 0x040fe20000400000 */
[----:B------:R-:W-:Y:S01]  /*0760*/  FMUL R21, R19, R5 ;  /* 0x0000000513157220 */ /* 0x000fe20000400000 */
[----:B------:R-:W-:Y:S01]  /*0770*/  FMUL R32, R11, R32 ;  /* 0x000000200b207220 */ /* 0x000fe20000400000 */
[C---:B0-----:R-:W-:Y:S01]  /*0780*/  FMUL R7, R19.reuse, R24 ;  /* 0x0000001813077220 */ /* 0x041fe20000400000 */
[----:B------:R-:W-:Y:S01]  /*0790*/  FMUL R6, R19, R9 ;  /* 0x0000000913067220 */ /* 0x000fe20000400000 */
[C---:B------:R-:W-:Y:S01]  /*07a0*/  FMUL R19, R11.reuse, R20 ;  /* 0x000000140b137220 */ /* 0x040fe20000400000 */
[C---:B------:R-:W-:Y:S01]  /*07b0*/  FMUL R24, R11.reuse, R8 ;  /* 0x000000080b187220 */ /* 0x040fe20000400000 */
[----:B------:R-:W-:Y:S01]  /*07c0*/  FMUL R20, R11, R4 ;  /* 0x000000040b147220 */ /* 0x000fe20000400000 */
[----:B------:R-:W-:-:S02]  /*07d0*/  CS2R R8, SRZ ;  /* 0x0000000000087805 */ /* 0x000fc4000001ff00 */
[----:B------:R-:W-:Y:S01]  /*07e0*/  CS2R R10, SRZ ;  /* 0x00000000000a7805 */ /* 0x000fe2000001ff00 */
[----:B----4-:R-:W-:-:S05]  /*07f0*/  IMAD.WIDE R4, R28, 0x4, R26 ;  /* 0x000000041c047825 */ /* 0x010fca00078e021a */
[----:B------:R-:W2:Y:S02]  /*0800*/  @!P0 LDG.E.EL.128 R8, desc[UR6][R4.64] ;  /* 0x0000000604088981 */ /* 0x000ea4000c2e1d00 */
[-CC-:B--2---:R-:W-:Y:S01]  /*0810*/  FFMA R4, R24, R12.reuse, R8.reuse ;  /* 0x0000000c18047223 */ /* 0x184fe20000000008 */
[-CC-:B------:R-:W-:Y:S01]  /*0820*/  FFMA R20, R20, R12.reuse, R8.reuse ;  /* 0x0000000c14147223 */ /* 0x180fe20000000008 */
[----:B------:R-:W-:Y:S01]  /*0830*/  FFMA R5, R32, R12, R8 ;  /* 0x0000000c20057223 */ /* 0x000fe20000000008 */
[-CC-:B------:R-:W-:Y:S01]  /*0840*/  FFMA R21, R21, R13.reuse, R9.reuse ;  /* 0x0000000d15157223 */ /* 0x180fe20000000009 */
[-CC-:B------:R-:W-:Y:S01]  /*0850*/  FFMA R6, R6, R13.reuse, R9.reuse ;  /* 0x0000000d06067223 */ /* 0x180fe20000000009 */
[-CC-:B------:R-:W-:Y:S01]  /*0860*/  FFMA R7, R7, R13.reuse, R9.reuse ;  /* 0x0000000d07077223 */ /* 0x180fe20000000009 */
[-CC-:B------:R-:W-:Y:S01]  /*0870*/  FFMA R30, R30, R14.reuse, R10.reuse ;  /* 0x0000000e1e1e7223 */ /* 0x180fe2000000000a */
[-CC-:B------:R-:W-:Y:S01]  /*0880*/  FFMA R24, R17, R14.reuse, R10.reuse ;  /* 0x0000000e11187223 */ /* 0x180fe2000000000a */
[----:B------:R-:W-:Y:S01]  /*0890*/  FFMA R25, R25, R14, R10 ;  /* 0x0000000e19197223 */ /* 0x000fe2000000000a */
[----:B------:R-:W-:Y:S01]  /*08a0*/  FFMA R8, R19, R12, R8 ;  /* 0x0000000c13087223 */ /* 0x000fe20000000008 */
[----:B------:R-:W-:Y:S01]  /*08b0*/  FFMA R9, R18, R13, R9 ;  /* 0x0000000d12097223 */ /* 0x000fe20000000009 */
[----:B------:R-:W-:Y:S01]  /*08c0*/  FFMA R10, R16, R14, R10 ;  /* 0x0000000e100a7223 */ /* 0x000fe2000000000a */
[----:B------:R-:W-:-:S02]  /*08d0*/  CS2R R16, SRZ ;  /* 0x0000000000107805 */ /* 0x000fc4000001ff00 */
[----:B------:R-:W-:Y:S01]  /*08e0*/  CS2R R18, SRZ ;  /* 0x0000000000127805 */ /* 0x000fe2000001ff00 */
[----:B-1----:R-:W-:-:S05]  /*08f0*/  IMAD.WIDE R12, R3, 0x4, R36 ;  /* 0x00000004030c7825 */ /* 0x002fca00078e0224 */
[----:B------:R0:W2:Y:S01]  /*0900*/  @!P0 LDG.E.EL.128 R16, desc[UR6][R12.64] ;  /* 0x000000060c108981 */ /* 0x0000a2000c2e1d00 */
[-CC-:B------:R-:W-:Y:S01]  /*0910*/  FFMA R31, R31, R15.reuse, R11.reuse ;  /* 0x0000000f1f1f7223 */ /* 0x180fe2000000000b */
[-CC-:B------:R-:W-:Y:S01]  /*0920*/  FFMA R28, R23, R15.reuse, R11.reuse ;  /* 0x0000000f171c7223 */ /* 0x180fe2000000000b */
[-CC-:B------:R-:W-:Y:S01]  /*0930*/  FFMA R29, R29, R15.reuse, R11.reuse ;  /* 0x0000000f1d1d7223 */ /* 0x180fe2000000000b */
[----:B------:R-:W-:Y:S01]  /*0940*/  FFMA R11, R22, R15, R11 ;  /* 0x0000000f160b7223 */ /* 0x000fe2000000000b */
[----:B------:R-:W-:Y:S01]  /*0950*/  CS2R R14, SRZ ;  /* 0x00000000000e7805 */ /* 0x000fe2000001ff00 */
[----:B------:R-:W-:Y:S01]  /*0960*/  IMAD.WIDE R2, R2, 0x4, R36 ;  /* 0x0000000402027825 */ /* 0x000fe200078e0224 */
[----:B0-----:R-:W-:-:S06]  /*0970*/  CS2R R12, SRZ ;  /* 0x00000000000c7805 */ /* 0x001fcc000001ff00 */
[----:B------:R0:W3:Y:S01]  /*0980*/  @!P0 LDG.E.EL.128 R12, desc[UR6][R2.64] ;  /* 0x00000006020c8981 */ /* 0x0000e2000c2e1d00 */
[C---:B------:R-:W-:Y:S02]  /*0990*/  FSETP.GEU.AND P2, PT, R20.reuse, RZ, PT ;  /* 0x000000ff1400720b */ /* 0x040fe40003f4e000 */
[C---:B------:R-:W-:Y:S02]  /*09a0*/  FSETP.GEU.AND P1, PT, R21.reuse, RZ, PT ;  /* 0x000000ff1500720b */ /* 0x040fe40003f2e000 */
[----:B------:R-:W-:Y:S02]  /*09b0*/  FSEL R23, R20, RZ, P2 ;  /* 0x000000ff14177208 */ /* 0x000fe40001000000 */
[----:B------:R-:W-:Y:S01]  /*09c0*/  FSEL R20, R21, RZ, P1 ;  /* 0x000000ff15147208 */ /* 0x000fe20000800000 */
[--C-:B------:R-:W-:Y:S01]  /*09d0*/  IMAD.WIDE R26, R33, 0x4, R36.reuse ;  /* 0x00000004211a7825 */ /* 0x100fe200078e0224 */
[----:B------:R-:W-:Y:S02]  /*09e0*/  FSETP.GEU.AND P2, PT, R30, RZ, PT ;  /* 0x000000ff1e00720b */ /* 0x000fe40003f4e000 */
[----:B------:R-:W-:Y:S01]  /*09f0*/  FSETP.GEU.AND P1, PT, R31, RZ, PT ;  /* 0x000000ff1f00720b */ /* 0x000fe20003f2e000 */
[----:B0-----:R-:W-:Y:S01]  /*0a00*/  IMAD.WIDE R2, R34, 0x4, R36 ;  /* 0x0000000422027825 */ /* 0x001fe200078e0224 */
[----:B------:R-:W0:Y:S03]  /*0a10*/  S2UR UR5, SR_CgaCtaId ;  /* 0x00000000000579c3 */ /* 0x000e260000008800 */
[----:B--2---:R-:W-:Y:S01]  /*0a20*/  FADD R32, R23, R16 ;  /* 0x0000001017207221 */ /* 0x004fe20000000000 */
[----:B------:R-:W-:Y:S01]  /*0a30*/  FADD R33, R20, R17 ;  /* 0x0000001114217221 */ /* 0x000fe20000000000 */
[----:B------:R-:W-:-:S02]  /*0a40*/  CS2R R20, SRZ ;  /* 0x0000000000147805 */ /* 0x000fc4000001ff00 */
[----:B------:R-:W-:Y:S02]  /*0a50*/  CS2R R22, SRZ ;  /* 0x0000000000167805 */ /* 0x000fe4000001ff00 */
[----:B------:R-:W-:Y:S02]  /*0a60*/  FSEL R17, R30, RZ, P2 ;  /* 0x000000ff1e117208 */ /* 0x000fe40001000000 */
[----:B------:R-:W-:Y:S02]  /*0a70*/  FSEL R16, R31, RZ, P1 ;  /* 0x000000ff1f107208 */ /* 0x000fe40000800000 */
[----:B------:R1:W2:Y:S01]  /*0a80*/  @!P0 LDG.E.EL.128 R20, desc[UR6][R26.64] ;  /* 0x000000061a148981 */ /* 0x0002a2000c2e1d00 */
[----:B------:R-:W-:Y:S02]  /*0a90*/  FADD R30, R17, R18 ;  /* 0x00000012111e7221 */ /* 0x000fe40000000000 */
[----:B------:R-:W-:Y:S01]  /*0aa0*/  FADD R31, R16, R19 ;  /* 0x00000013101f7221 */ /* 0x000fe20000000000 */
[----:B------:R-:W-:-:S02]  /*0ab0*/  CS2R R16, SRZ ;  /* 0x0000000000107805 */ /* 0x000fc4000001ff00 */
[----:B------:R-:W-:-:S06]  /*0ac0*/  CS2R R18, SRZ ;  /* 0x0000000000127805 */ /* 0x000fcc000001ff00 */
[----:B------:R4:W5:Y:S01]  /*0ad0*/  @!P0 LDG.E.EL.128 R16, desc[UR6][R2.64] ;  /* 0x0000000602108981 */ /* 0x000962000c2e1d00 */
[----:B-1----:R-:W1:Y:S01]  /*0ae0*/  S2R R26, SR_TID.X ;  /* 0x00000000001a7919 */ /* 0x002e620000002100 */
[----:B------:R-:W-:-:S04]  /*0af0*/  FSETP.GEU.AND P0, PT, R4, RZ, PT ;  /* 0x000000ff0400720b */ /* 0x000fc80003f0e000 */
[----:B------:R-:W-:Y:S01]  /*0b00*/  FSEL R27, R4, RZ, P0 ;  /* 0x000000ff041b7208 */ /* 0x000fe20000000000 */
[----:B------:R-:W-:Y:S01]  /*0b10*/  UMOV UR4, 0x400 ;  /* 0x0000040000047882 */ /* 0x000fe20000000000 */
[----:B------:R-:W-:-:S03]  /*0b20*/  FSETP.GEU.AND P0, PT, R6, RZ, PT ;  /* 0x000000ff0600720b */ /* 0x000fc60003f0e000 */
[----:B---3--:R-:W-:Y:S01]  /*0b30*/  FADD R12, R27, R12 ;  /* 0x0000000c1b0c7221 */ /* 0x008fe20000000000 */
[----:B0-----:R-:W-:Y:S01]  /*0b40*/  UPRMT UR4, UR5, 0x654, UR4 ;  /* 0x0000065405047896 */ /* 0x001fe20008000004 */
[----:B------:R-:W-:Y:S02]  /*0b50*/  FSEL R6, R6, RZ, P0 ;  /* 0x000000ff06067208 */ /* 0x000fe40000000000 */
[----:B------:R-:W-:-:S03]  /*0b60*/  FSETP.GEU.AND P0, PT, R28, RZ, PT ;  /* 0x000000ff1c00720b */ /* 0x000fc60003f0e000 */
[----:B------:R-:W-:Y:S01]  /*0b70*/  FADD R13, R6, R13 ;  /* 0x0000000d060d7221 */ /* 0x000fe20000000000 */
[----:B-1----:R-:W-:Y:S01]  /*0b80*/  IMAD.SHL.U32 R4, R26, 0x200, RZ ;  /* 0x000002001a047824 */ /* 0x002fe200078e00ff */
[----:B------:R-:W-:-:S04]  /*0b90*/  SHF.R.U32.HI R27, RZ, 0x3, R26 ;  /* 0x00000003ff1b7819 */ /* 0x000fc8000001161a */
[----:B----4-:R-:W-:Y:S02]  /*0ba0*/  LOP3.LUT R2, R4, 0xe00, RZ, 0xc0, !PT ;  /* 0x00000e0004027812 */ /* 0x010fe400078ec0ff */
[----:B------:R-:W-:Y:S02]  /*0bb0*/  SGXT.U32 R3, R27, 0x5 ;  /* 0x000000051b03781a */ /* 0x000fe40000000000 */
[C---:B------:R-:W-:Y:S02]  /*0bc0*/  LOP3.LUT R4, R2.reuse, 0x80, RZ, 0xfc, !PT ;  /* 0x0000008002047812 */ /* 0x040fe400078efcff */
[----:B------:R-:W-:Y:S02]  /*0bd0*/  LOP3.LUT R34, R2, R3, RZ, 0xfc, !PT ;  /* 0x0000000302227212 */ /* 0x000fe400078efcff */
[----:B------:R-:W-:Y:S02]  /*0be0*/  LEA.HI R27, R4, UR4, RZ, 0x1d ;  /* 0x00000004041b7c11 */ /* 0x000fe4000f8fe8ff */
[----:B------:R-:W-:-:S02]  /*0bf0*/  LEA.HI R3, R2, UR4, RZ, 0x1d ;  /* 0x0000000402037c11 */ /* 0x000fc4000f8fe8ff */
[C---:B------:R-:W-:Y:S02]  /*0c00*/  LOP3.LUT R6, R2.reuse, 0x100, RZ, 0xfc, !PT ;  /* 0x0000010002067812 */ /* 0x040fe400078efcff */
[----:B------:R-:W-:Y:S02]  /*0c10*/  LOP3.LUT R2, R2, 0x180, RZ, 0xfc, !PT ;  /* 0x0000018002027812 */ /* 0x000fe400078efcff */
[----:B------:R-:W-:Y:S02]  /*0c20*/  LEA R4, R34, R27, 0x2 ;  /* 0x0000001b22047211 */ /* 0x000fe400078e10ff */
[----:B------:R-:W-:Y:S02]  /*0c30*/  LEA.HI R27, R6, UR4, RZ, 0x1d ;  /* 0x00000004061b7c11 */ /* 0x000fe4000f8fe8ff */
[----:B------:R-:W-:Y:S02]  /*0c40*/  LEA.HI R37, R2, UR4, RZ, 0x1d ;  /* 0x0000000402257c11 */ /* 0x000fe4000f8fe8ff */
[----:B------:R-:W-:-:S02]  /*0c50*/  FSETP.GEU.AND P2, PT, R7, RZ, PT ;  /* 0x000000ff0700720b */ /* 0x000fc40003f4e000 */
[----:B------:R-:W-:Y:S01]  /*0c60*/  FSEL R28, R28, RZ, P0 ;  /* 0x000000ff1c1c7208 */ /* 0x000fe20000000000 */
[----:B------:R-:W0:Y:S01]  /*0c70*/  S2R R36, SR_CTAID.Y ;  /* 0x0000000000247919 */ /* 0x000e220000002600 */
[----:B------:R-:W-:Y:S02]  /*0c80*/  FSETP.GEU.AND P1, PT, R24, RZ, PT ;  /* 0x000000ff1800720b */ /* 0x000fe40003f2e000 */
[----:B------:R-:W-:Y:S01]  /*0c90*/  FSETP.GEU.AND P0, PT, R29, RZ, PT ;  /* 0x000000ff1d00720b */ /* 0x000fe20003f0e000 */
[C---:B------:R-:W-:Y:S01]  /*0ca0*/  IMAD R3, R34.reuse, 0x4, R3 ;  /* 0x0000000422037824 */ /* 0x040fe200078e0203 */
[----:B------:R-:W-:Y:S01]  /*0cb0*/  FSEL R2, R7, RZ, P2 ;  /* 0x000000ff07027208 */ /* 0x000fe20001000000 */
[C---:B------:R-:W-:Y:S01]  /*0cc0*/  IMAD R27, R34.reuse, 0x4, R27 ;  /* 0x00000004221b7824 */ /* 0x040fe200078e021b */
[----:B------:R-:W-:Y:S01]  /*0cd0*/  FSEL R6, R29, RZ, P0 ;  /* 0x000000ff1d067208 */ /* 0x000fe20000000000 */
[----:B------:R-:W-:Y:S01]  /*0ce0*/  IMAD R34, R34, 0x4, R37 ;  /* 0x0000000422227824 */ /* 0x000fe200078e0225 */
[----:B------:R-:W-:-:S02]  /*0cf0*/  FSEL R37, R24, RZ, P1 ;  /* 0x000000ff18257208 */ /* 0x000fc40000800000 */
[----:B------:R-:W-:Y:S02]  /*0d00*/  FSETP.GEU.AND P1, PT, R25, RZ, PT ;  /* 0x000000ff1900720b */ /* 0x000fe40003f2e000 */
[----:B------:R-:W-:Y:S02]  /*0d10*/  FSETP.GEU.AND P3, PT, R5, RZ, PT ;  /* 0x000000ff0500720b */ /* 0x000fe40003f6e000 */
[----:B------:R-:W-:Y:S02]  /*0d20*/  FSETP.GEU.AND P2, PT, R9, RZ, PT ;  /* 0x000000ff0900720b */ /* 0x000fe40003f4e000 */
[----:B------:R-:W-:Y:S02]  /*0d30*/  FSEL R25, R25, RZ, P1 ;  /* 0x000000ff19197208 */ /* 0x000fe40000800000 */
[----:B------:R-:W-:Y:S02]  /*0d40*/  FSEL R5, R5, RZ, P3 ;  /* 0x000000ff05057208 */ /* 0x000fe40001800000 */
[----:B------:R-:W-:-:S02]  /*0d50*/  FSETP.GEU.AND P1, PT, R10, RZ, PT ;  /* 0x000000ff0a00720b */ /* 0x000fc40003f2e000 */
[----:B------:R-:W-:Y:S01]  /*0d60*/  FSETP.GEU.AND P3, PT, R8, RZ, PT ;  /* 0x000000ff0800720b */ /* 0x000fe20003f6e000 */
[----:B------:R-:W-:Y:S01]  /*0d70*/  STS [R3], R32 ;  /* 0x0000002003007388 */ /* 0x000fe20000000800 */
[----:B------:R-:W-:Y:S01]  /*0d80*/  FSETP.GEU.AND P0, PT, R11, RZ, PT ;  /* 0x000000ff0b00720b */ /* 0x000fe20003f0e000 */
[----:B------:R-:W-:Y:S01]  /*0d90*/  FADD R14, R37, R14 ;  /* 0x0000000e250e7221 */ /* 0x000fe20000000000 */
[----:B------:R-:W-:Y:S01]  /*0da0*/  FSEL R7, R10, RZ, P1 ;  /* 0x000000ff0a077208 */ /* 0x000fe20000800000 */
[----:B------:R-:W-:Y:S01]  /*0db0*/  STS [R4+0x200], R33 ;  /* 0x0002002104007388 */ /* 0x000fe20000000800 */
[----:B------:R-:W-:-:S03]  /*0dc0*/  FADD R15, R28, R15 ;  /* 0x0000000f1c0f7221 */ /* 0x000fc60000000000 */
[----:B------:R-:W-:Y:S04]  /*0dd0*/  STS [R27+0x400], R30 ;  /* 0x0004001e1b007388 */ /* 0x000fe80000000800 */
[----:B------:R-:W-:Y:S04]  /*0de0*/  STS [R34+0x600], R31 ;  /* 0x0006001f22007388 */ /* 0x000fe80000000800 */
[----:B------:R-:W-:Y:S04]  /*0df0*/  STS [R3+0x80], R12 ;  /* 0x0000800c03007388 */ /* 0x000fe80000000800 */
[----:B------:R-:W-:Y:S04]  /*0e00*/  STS [R4+0x280], R13 ;  /* 0x0002800d04007388 */ /* 0x000fe80000000800 */
[----:B------:R-:W-:Y:S04]  /*0e10*/  STS [R27+0x480], R14 ;  /* 0x0004800e1b007388 */ /* 0x000fe80000000800 */
[----:B------:R-:W-:Y:S01]  /*0e20*/  STS [R34+0x680], R15 ;  /* 0x0006800f22007388 */ /* 0x000fe20000000800 */
[----:B--2---:R-:W-:Y:S01]  /*0e30*/  FADD R21, R2, R21 ;  /* 0x0000001502157221 */ /* 0x004fe20000000000 */
[----:B------:R-:W-:Y:S01]  /*0e40*/  SHF.L.U32 R2, R26, 0x2, RZ ;  /* 0x000000021a027819 */ /* 0x000fe200000006ff */
[----:B------:R-:W-:Y:S01]  /*0e50*/  FADD R23, R6, R23 ;  /* 0x0000001706177221 */ /* 0x000fe20000000000 */
[----:B------:R-:W-:-:S02]  /*0e60*/  FSEL R6, R9, RZ, P2 ;  /* 0x000000ff09067208 */ /* 0x000fc40001000000 */
[----:B------:R-:W-:Y:S01]  /*0e70*/  LOP3.LUT R2, R2, 0x3fc, RZ, 0xc0, !PT ;  /* 0x000003fc02027812 */ /* 0x000fe200078ec0ff */
[----:B------:R-:W-:Y:S01]  /*0e80*/  FADD R20, R5, R20 ;  /* 0x0000001405147221 */ /* 0x000fe20000000000 */
[----:B------:R-:W-:Y:S01]  /*0e90*/  FSEL R5, R8, RZ, P3 ;  /* 0x000000ff08057208 */ /* 0x000fe20001800000 */
[----:B-----5:R-:W-:Y:S01]  /*0ea0*/  FADD R17, R6, R17 ;  /* 0x0000001106117221 */ /* 0x020fe20000000000 */
[----:B------:R-:W-:Y:S01]  /*0eb0*/  LOP3.LUT R6, R2, 0x800, RZ, 0xfc, !PT ;  /* 0x0000080002067812 */ /* 0x000fe200078efcff */
[----:B------:R-:W-:Y:S01]  /*0ec0*/  FADD R22, R25, R22 ;  /* 0x0000001619167221 */ /* 0x000fe20000000000 */
[----:B------:R-:W-:Y:S01]  /*0ed0*/  FSEL R8, R11, RZ, P0 ;  /* 0x000000ff0b087208 */ /* 0x000fe20000000000 */
[----:B------:R-:W-:Y:S01]  /*0ee0*/  FADD R18, R7, R18 ;  /* 0x0000001207127221 */ /* 0x000fe20000000000 */
[----:B------:R-:W-:Y:S01]  /*0ef0*/  SHF.R.U32.HI R7, RZ, 0x3, R6 ;  /* 0x00000003ff077819 */ /* 0x000fe20000011606 */
[----:B------:R-:W-:Y:S01]  /*0f00*/  FADD R16, R5, R16 ;  /* 0x0000001005107221 */ /* 0x000fe20000000000 */
[----:B------:R-:W-:Y:S01]  /*0f10*/  STS [R3+0x100], R20 ;  /* 0x0001001403007388 */ /* 0x000fe20000000800 */
[----:B------:R-:W-:Y:S01]  /*0f20*/  FADD R19, R8, R19 ;  /* 0x0000001308137221 */ /* 0x000fe20000000000 */
[----:B------:R-:W-:-:S02]  /*0f30*/  LOP3.LUT R8, R7, 0x170, RZ, 0xc0, !PT ;  /* 0x0000017007087812 */ /* 0x000fc400078ec0ff */
[----:B------:R-:W-:Y:S04]  /*0f40*/  STS [R4+0x300], R21 ;  /* 0x0003001504007388 */ /* 0x000fe80000000800 */
[----:B------:R-:W-:Y:S04]  /*0f50*/  STS [R27+0x500], R22 ;  /* 0x000500161b007388 */ /* 0x000fe80000000800 */
[----:B------:R-:W-:Y:S04]  /*0f60*/  STS [R34+0x700], R23 ;  /* 0x0007001722007388 */ /* 0x000fe80000000800 */
[----:B------:R1:W-:Y:S04]  /*0f70*/  STS [R3+0x180], R16 ;  /* 0x0001801003007388 */ /* 0x0003e80000000800 */
[----:B------:R2:W-:Y:S04]  /*0f80*/  STS [R4+0x380], R17 ;  /* 0x0003801104007388 */ /* 0x0005e80000000800 */
[----:B------:R-:W-:Y:S01]  /*0f90*/  STS [R27+0x580], R18 ;  /* 0x000580121b007388 */ /* 0x000fe20000000800 */
[----:B-1----:R-:W-:-:S03]  /*0fa0*/  IADD3 R3, R8, UR4, RZ ;  /* 0x0000000408037c10 */ /* 0x002fc6000fffe0ff */
[----:B------:R1:W-:Y:S01]  /*0fb0*/  STS [R34+0x780], R19 ;  /* 0x0007801322007388 */ /* 0x0003e20000000800 */
[C---:B------:R-:W-:Y:S01]  /*0fc0*/  LOP3.LUT R5, R2.reuse, 0x400, RZ, 0xfc, !PT ;  /* 0x0000040002057812 */ /* 0x040fe200078efcff */
[----:B--2---:R-:W2:Y:S01]  /*0fd0*/  LDC.64 R16, c[0x0][0x240] ;  /* 0x00009000ff107b82 */ /* 0x004ea20000000a00 */
[----:B------:R-:W-:-:S07]  /*0fe0*/  LEA R12, R2, R3, 0x2 ;  /* 0x00000003020c7211 */ /* 0x000fce00078e10ff */
[----:B------:R-:W-:Y:S01]  /*0ff0*/  BAR.SYNC.DEFER_BLOCKING 0x0 ;  /* 0x0000000000007b1d */ /* 0x000fe20000010000 */
[----:B0-----:R-:W-:Y:S02]  /*1000*/  SHF.R.S32.HI R3, RZ, 0x18, R36 ;  /* 0x00000018ff037819 */ /* 0x001fe40000011424 */
[----:B------:R-:W-:Y:S02]  /*1010*/  SHF.R.U32.HI R26, RZ, 0x1, R26 ;  /* 0x00000001ff1a7819 */ /* 0x000fe4000001161a */
[----:B------:R-:W-:Y:S01]  /*1020*/  SHF.R.U32.HI R5, RZ, 0x3, R5 ;  /* 0x00000003ff057819 */ /* 0x000fe20000011605 */
[----:B------:R-:W0:Y:S01]  /*1030*/  S2R R36, SR_TID.X ;  /* 0x0000000000247919 */ /* 0x000e220000002100 */
[----:B------:R-:W-:Y:S02]  /*1040*/  LOP3.LUT R26, R26, 0x70, RZ, 0xc0, !PT ;  /* 0x000000701a1a7812 */ /* 0x000fe400078ec0ff */
[----:B------:R-:W-:-:S03]  /*1050*/  LOP3.LUT R6, R5, 0xf0, RZ, 0xc0, !PT ;  /* 0x000000f005067812 */ /* 0x000fc600078ec0ff */
[----:B------:R-:W-:Y:S02]  /*1060*/  VIADD R5, R26, UR4 ;  /* 0x000000041a057c36 */ /* 0x000fe40008000000 */
[----:B------:R-:W-:Y:S02]  /*1070*/  VIADD R7, R6, UR4 ;  /* 0x0000000406077c36 */ /* 0x000fe40008000000 */
[C---:B------:R-:W-:Y:S02]  /*1080*/  IMAD R5, R2.reuse, 0x4, R5 ;  /* 0x0000000402057824 */ /* 0x040fe400078e0205 */
[----:B------:R-:W-:Y:S01]  /*1090*/  IMAD R8, R2, 0x4, R7 ;  /* 0x0000000402087824 */ /* 0x000fe200078e0207 */
[----:B------:R-:W-:-:S03]  /*10a0*/  SGXT R3, R3, 0x1 ;  /* 0x000000010303781a */ /* 0x000fc60000000200 */
[----:B------:R-:W3:Y:S04]  /*10b0*/  LDS.128 R4, [R5] ;  /* 0x0000000005047984 */ /* 0x000ee80000000c00 */
[----:B------:R-:W4:Y:S04]  /*10c0*/  LDS.128 R8, [R8+0x1000] ;  /* 0x0010000008087984 */ /* 0x000f280000000c00 */
[----:B------:R-:W5:Y:S01]  /*10d0*/  LDS.128 R12, [R12+0x2000] ;  /* 0x002000000c0c7984 */ /* 0x000f620000000c00 */
[----:B------:R-:W-:-:S05]  /*10e0*/  LEA.HI R3, R3, R0, RZ, 0xc ;  /* 0x0000000003037211 */ /* 0x000fca00078f60ff */
[C---:B-1----:R-:W-:Y:S01]  /*10f0*/  IMAD.SHL.U32 R19, R3.reuse, 0x20, RZ ;  /* 0x0000002003137824 */ /* 0x042fe200078e00ff */
[----:B0-----:R-:W-:Y:S02]  /*1100*/  SHF.R.U32.HI R18, RZ, 0x5, R36 ;  /* 0x00000005ff127819 */ /* 0x001fe40000011624 */
[----:B------:R-:W-:Y:S02]  /*1110*/  LOP3.LUT R3, R3, 0xfffff000, RZ, 0xc0, !PT ;  /* 0xfffff00003037812 */ /* 0x000fe400078ec0ff */
[----:B------:R-:W-:Y:S02]  /*1120*/  SGXT.U32 R18, R18, 0x3 ;  /* 0x000000031212781a */ /* 0x000fe40000000000 */
[----:B------:R-:W-:Y:S02]  /*1130*/  LOP3.LUT R19, R19, 0xfffe0000, RZ, 0xc0, !PT ;  /* 0xfffe000013137812 */ /* 0x000fe400078ec0ff */
[----:B------:R-:W-:Y:S02]  /*1140*/  LOP3.LUT R35, R18, R35, RZ, 0xfc, !PT ;  /* 0x0000002312237212 */ /* 0x000fe400078efcff */
[----:B------:R-:W-:-:S02]  /*1150*/  IADD3 R0, R19, R0, -R3 ;  /* 0x0000000013007210 */ /* 0x000fc40007ffe803 */
[----:B------:R-:W-:Y:S02]  /*1160*/  LOP3.LUT R3, R2, 0xc00, RZ, 0xfc, !PT ;  /* 0x00000c0002037812 */ /* 0x000fe400078efcff */
[C---:B------:R-:W-:Y:S02]  /*1170*/  LOP3.LUT R21, R35.reuse, 0x8, RZ, 0xfc, !PT ;  /* 0x0000000823157812 */ /* 0x040fe400078efcff */
[C---:B------:R-:W-:Y:S02]  /*1180*/  LOP3.LUT R19, R35.reuse, 0x10, RZ, 0xfc, !PT ;  /* 0x0000001023137812 */ /* 0x040fe400078efcff */
[----:B------:R-:W-:Y:S02]  /*1190*/  SHF.R.U32.HI R18, RZ, 0x3, R3 ;  /* 0x00000003ff127819 */ /* 0x000fe40000011603 */
[C---:B------:R-:W-:Y:S02]  /*11a0*/  LOP3.LUT R3, R35.reuse, 0x18, RZ, 0xfc, !PT ;  /* 0x0000001823037812 */ /* 0x040fe400078efcff */
[----:B------:R-:W-:-:S02]  /*11b0*/  ISETP.GE.AND P0, PT, R35, 0x20, PT ;  /* 0x000000202300780c */ /* 0x000fc40003f06270 */
[----:B------:R-:W-:Y:S02]  /*11c0*/  ISETP.GE.AND P1, PT, R21, 0x20, PT ;  /* 0x000000201500780c */ /* 0x000fe40003f26270 */
[----:B------:R-:W-:Y:S02]  /*11d0*/  ISETP.GE.AND P2, PT, R19, 0x20, PT ;  /* 0x000000201300780c */ /* 0x000fe40003f46270 */
[----:B------:R-:W-:Y:S01]  /*11e0*/  LOP3.LUT R18, R18, 0x1f0, RZ, 0xc0, !PT ;  /* 0x000001f012127812 */ /* 0x000fe200078ec0ff */
[--C-:B------:R-:W-:Y:S01]  /*11f0*/  IMAD R35, R35, 0x1000, R0.reuse ;  /* 0x0000100023237824 */ /* 0x100fe200078e0200 */
[----:B------:R-:W-:Y:S02]  /*1200*/  ISETP.GE.AND P3, PT, R3, 0x20, PT ;  /* 0x000000200300780c */ /* 0x000fe40003f66270 */
[----:B------:R-:W-:Y:S01]  /*1210*/  LEA R21, R21, R0, 0xc ;  /* 0x0000000015157211 */ /* 0x000fe200078e60ff */
[----:B------:R-:W-:Y:S02]  /*1220*/  IMAD R23, R19, 0x1000, R0 ;  /* 0x0000100013177824 */ /* 0x000fe400078e0200 */
[----:B------:R-:W-:-:S02]  /*1230*/  VIADD R25, R18, UR4 ;  /* 0x0000000412197c36 */ /* 0x000fc40008000000 */
[----:B--2---:R-:W-:-:S04]  /*1240*/  IMAD.WIDE R18, R35, 0x4, R16 ;  /* 0x0000000423127825 */ /* 0x004fc800078e0210 */
[--C-:B------:R-:W-:Y:S01]  /*1250*/  IMAD.WIDE R20, R21, 0x4, R16.reuse ;  /* 0x0000000415147825 */ /* 0x100fe200078e0210 */
[----:B---3--:R0:W-:Y:S03]  /*1260*/  @!P0 STG.E.128 desc[UR6][R18.64], R4 ;  /* 0x0000000412008986 */ /* 0x0081e6000c101d06 */
[----:B------:R-:W-:Y:S01]  /*1270*/  IMAD.WIDE R22, R23, 0x4, R16 ;  /* 0x0000000417167825 */ /* 0x000fe200078e0210 */
[----:B----4-:R0:W-:Y:S01]  /*1280*/  @!P1 STG.E.128 desc[UR6][R20.64], R8 ;  /* 0x0000000814009986 */ /* 0x0101e2000c101d06 */
[----:B------:R-:W-:-:S03]  /*1290*/  LEA R25, R2, R25, 0x2 ;  /* 0x0000001902197211 */ /* 0x000fc600078e10ff */
[----:B-----5:R0:W-:Y:S02]  /*12a0*/  @!P2 STG.E.128 desc[UR6][R22.64], R12 ;  /* 0x0000000c1600a986 */ /* 0x0201e4000c101d06 */
[----:B0-----:R-:W-:Y:S05]  /*12b0*/  @P3 EXIT ;  /* 0x000000000000394d */ /* 0x001fea0003800000 */
[----:B------:R-:W0:Y:S01]  /*12c0*/  LDS.128 R24, [R25+0x3000] ;  /* 0x0030000019187984 */ /* 0x000e220000000c00 */
[----:B------:R-:W-:-:S04]  /*12d0*/  IMAD R3, R3, 0x1000, R0 ;  /* 0x0000100003037824 */ /* 0x000fc800078e0200 */
[----:B------:R-:W-:-:S05]  /*12e0*/  IMAD.WIDE R16, R3, 0x4, R16 ;  /* 0x0000000403107825 */ /* 0x000fca00078e0210 */
[----:B0-----:R-:W-:Y:S01]  /*12f0*/  STG.E.128 desc[UR6][R16.64], R24 ;  /* 0x0000001810007986 */ /* 0x001fe2000c101d06 */
[----:B------:R-:W-:Y:S05]  /*1300*/  EXIT ;  /* 0x000000000000794d */ /* 0x000fea0003800000 */
.L_x_0:
[----:B------:R-:W-:-:S00]  /*1310*/  BRA `(.L_x_0) ;  /* 0xfffffffc00fc7947 */ /* 0x000fc0000383ffff */
[----:B------:R-:W-:-:S00]  /*1320*/  NOP ;  /* 0x0000000000007918 */ /* 0x000fc00000000000 */
        /* <DEDUP_REMOVED lines=13> */
.L_x_1:


//--------------------- .nv.global.init           --------------------------
	.section	.nv.global.init,"aw",@progbits
.nv.global.init:
	.type		_$_str,@object
	.size		_$_str,(_$_str_$_2 - _$_str)
_$_str:
        /*0000*/ 	.byte	0x5f, 0x5f, 0x43, 0x55, 0x44, 0x41, 0x5f, 0x46, 0x54, 0x5a, 0x00
	.type		_$_str_$_2,@object
	.size		_$_str_$_2,(.L_1 - _$_str_$_2)
_$_str_$_2:
        /*000b*/ 	.byte	0x5f, 0x5f, 0x43, 0x55, 0x44, 0x41, 0x5f, 0x50, 0x52, 0x45, 0x43, 0x5f, 0x53, 0x51, 0x52, 0x54
        /*001b*/ 	.byte	0x00
.L_1:


//--------------------- .nv.shared.triton_poi_fused__native_batch_norm_legit_no_training_add_relu_18 --------------------------
	.section	.nv.shared.triton_poi_fused__native_batch_norm_legit_no_training_add_relu_18,"aw",@nobits
	.sectionflags	@""
	.align	16
	.zero		1024


//--------------------- .nv.constant0.triton_poi_fused__native_batch_norm_legit_no_training_add_relu_18 --------------------------
	.section	.nv.constant0.triton_poi_fused__native_batch_norm_legit_no_training_add_relu_18,"a",@progbits
	.sectionflags	@""
	.align	4
.nv.constant0.triton_poi_fused__native_batch_norm_legit_no_training_add_relu_18:
	.zero		592
